//
// Generated by NVIDIA NVVM Compiler
//
// Compiler Build ID: CL-36424714
// Cuda compilation tools, release 13.0, V13.0.88
// Based on NVVM 20.0.0
//

.version 9.0
.target sm_100
.address_size 64

	// .globl	_Z18aes_encrypt_kernelPhS_PmPi
.const .align 1 .b8 d_sbox[256];
.const .align 1 .b8 d_last_key[16];
// _ZZ18aes_encrypt_kernelPhS_PmPiE3Te4 has been demoted
// _ZZ18aes_encrypt_kernelPhS_PmPiE9bank_hits has been demoted

.visible .entry _Z18aes_encrypt_kernelPhS_PmPi(
	.param .u64 .ptr .align 1 _Z18aes_encrypt_kernelPhS_PmPi_param_0,
	.param .u64 .ptr .align 1 _Z18aes_encrypt_kernelPhS_PmPi_param_1,
	.param .u64 .ptr .align 1 _Z18aes_encrypt_kernelPhS_PmPi_param_2,
	.param .u64 .ptr .align 1 _Z18aes_encrypt_kernelPhS_PmPi_param_3
)
{
	.reg .pred 	%p<4>;
	.reg .b16 	%rs<202>;
	.reg .b32 	%r<86>;
	.reg .b64 	%rd<70>;
	// demoted variable
	.shared .align 1 .b8 _ZZ18aes_encrypt_kernelPhS_PmPiE3Te4[256];
	// demoted variable
	.shared .align 4 .b8 _ZZ18aes_encrypt_kernelPhS_PmPiE9bank_hits[128];
	ld.param.u64 	%rd3, [_Z18aes_encrypt_kernelPhS_PmPi_param_0];
	ld.param.u64 	%rd4, [_Z18aes_encrypt_kernelPhS_PmPi_param_1];
	ld.param.u64 	%rd5, [_Z18aes_encrypt_kernelPhS_PmPi_param_2];
	ld.param.u64 	%rd6, [_Z18aes_encrypt_kernelPhS_PmPi_param_3];
	mov.u32 	%r1, %tid.x;
	setp.gt.u32 	%p1, %r1, 31;
	@%p1 bra 	$L__BB0_6;
	cvta.to.global.u64 	%rd7, %rd3;
	cvt.u64.u32 	%rd8, %r1;
	mov.u64 	%rd9, d_sbox;
	add.s64 	%rd10, %rd9, %rd8;
	ld.const.u8 	%rs50, [%rd10];
	mov.u32 	%r6, _ZZ18aes_encrypt_kernelPhS_PmPiE3Te4;
	add.s32 	%r7, %r6, %r1;
	st.shared.u8 	[%r7], %rs50;
	shl.b32 	%r8, %r1, 2;
	mov.u32 	%r9, _ZZ18aes_encrypt_kernelPhS_PmPiE9bank_hits;
	add.s32 	%r10, %r9, %r8;
	mov.b32 	%r85, 0;
	st.shared.u32 	[%r10], %r85;
	bar.sync 	0;
	shl.b32 	%r2, %r1, 4;
	cvt.u64.u32 	%rd11, %r2;
	add.s64 	%rd12, %rd7, %rd11;
	ld.global.u8 	%rs201, [%rd12];
	ld.global.u8 	%rs200, [%rd12+1];
	ld.global.u8 	%rs199, [%rd12+2];
	ld.global.u8 	%rs198, [%rd12+3];
	ld.global.u8 	%rs197, [%rd12+4];
	ld.global.u8 	%rs196, [%rd12+5];
	ld.global.u8 	%rs195, [%rd12+6];
	ld.global.u8 	%rs194, [%rd12+7];
	ld.global.u8 	%rs193, [%rd12+8];
	ld.global.u8 	%rs192, [%rd12+9];
	ld.global.u8 	%rs191, [%rd12+10];
	ld.global.u8 	%rs190, [%rd12+11];
	ld.global.u8 	%rs189, [%rd12+12];
	ld.global.u8 	%rs188, [%rd12+13];
	ld.global.u8 	%rs187, [%rd12+14];
	ld.global.u8 	%rs186, [%rd12+15];
$L__BB0_2:
	cvt.u64.u16 	%rd13, %rs201;
	and.b64  	%rd14, %rd13, 255;
	add.s64 	%rd16, %rd9, %rd14;
	ld.const.u8 	%rs51, [%rd16];
	cvt.u64.u16 	%rd17, %rs200;
	and.b64  	%rd18, %rd17, 255;
	add.s64 	%rd19, %rd9, %rd18;
	ld.const.u8 	%rs52, [%rd19];
	cvt.u64.u16 	%rd20, %rs199;
	and.b64  	%rd21, %rd20, 255;
	add.s64 	%rd22, %rd9, %rd21;
	ld.const.u8 	%rs53, [%rd22];
	cvt.u64.u16 	%rd23, %rs198;
	and.b64  	%rd24, %rd23, 255;
	add.s64 	%rd25, %rd9, %rd24;
	ld.const.u8 	%rs54, [%rd25];
	cvt.u64.u16 	%rd26, %rs197;
	and.b64  	%rd27, %rd26, 255;
	add.s64 	%rd28, %rd9, %rd27;
	ld.const.u8 	%rs55, [%rd28];
	cvt.u64.u16 	%rd29, %rs196;
	and.b64  	%rd30, %rd29, 255;
	add.s64 	%rd31, %rd9, %rd30;
	ld.const.u8 	%rs56, [%rd31];
	cvt.u64.u16 	%rd32, %rs195;
	and.b64  	%rd33, %rd32, 255;
	add.s64 	%rd34, %rd9, %rd33;
	ld.const.u8 	%rs57, [%rd34];
	cvt.u64.u16 	%rd35, %rs194;
	and.b64  	%rd36, %rd35, 255;
	add.s64 	%rd37, %rd9, %rd36;
	ld.const.u8 	%rs58, [%rd37];
	cvt.u64.u16 	%rd38, %rs193;
	and.b64  	%rd39, %rd38, 255;
	add.s64 	%rd40, %rd9, %rd39;
	ld.const.u8 	%rs59, [%rd40];
	cvt.u64.u16 	%rd41, %rs192;
	and.b64  	%rd42, %rd41, 255;
	add.s64 	%rd43, %rd9, %rd42;
	ld.const.u8 	%rs60, [%rd43];
	cvt.u64.u16 	%rd44, %rs191;
	and.b64  	%rd45, %rd44, 255;
	add.s64 	%rd46, %rd9, %rd45;
	ld.const.u8 	%rs61, [%rd46];
	cvt.u64.u16 	%rd47, %rs190;
	and.b64  	%rd48, %rd47, 255;
	add.s64 	%rd49, %rd9, %rd48;
	ld.const.u8 	%rs62, [%rd49];
	cvt.u64.u16 	%rd50, %rs189;
	and.b64  	%rd51, %rd50, 255;
	add.s64 	%rd52, %rd9, %rd51;
	ld.const.u8 	%rs63, [%rd52];
	cvt.u64.u16 	%rd53, %rs188;
	and.b64  	%rd54, %rd53, 255;
	add.s64 	%rd55, %rd9, %rd54;
	ld.const.u8 	%rs64, [%rd55];
	cvt.u64.u16 	%rd56, %rs187;
	and.b64  	%rd57, %rd56, 255;
	add.s64 	%rd58, %rd9, %rd57;
	ld.const.u8 	%rs65, [%rd58];
	cvt.u64.u16 	%rd59, %rs186;
	and.b64  	%rd60, %rd59, 255;
	add.s64 	%rd61, %rd9, %rd60;
	ld.const.u8 	%rs66, [%rd61];
	xor.b16  	%rs67, %rs56, %rs51;
	cvt.s16.s8 	%rs68, %rs67;
	xor.b16  	%rs69, %rs67, %rs61;
	xor.b16  	%rs70, %rs69, %rs66;
	shl.b16 	%rs71, %rs67, 1;
	shr.u16 	%rs72, %rs68, 7;
	and.b16  	%rs73, %rs72, 27;
	xor.b16  	%rs74, %rs73, %rs71;
	xor.b16  	%rs75, %rs74, %rs51;
	xor.b16  	%rs201, %rs75, %rs70;
	xor.b16  	%rs76, %rs61, %rs56;
	cvt.s16.s8 	%rs77, %rs76;
	shl.b16 	%rs78, %rs76, 1;
	shr.u16 	%rs79, %rs77, 7;
	and.b16  	%rs80, %rs79, 27;
	xor.b16  	%rs81, %rs78, %rs80;
	xor.b16  	%rs82, %rs81, %rs56;
	xor.b16  	%rs200, %rs82, %rs70;
	xor.b16  	%rs83, %rs66, %rs61;
	cvt.s16.s8 	%rs84, %rs83;
	shl.b16 	%rs85, %rs83, 1;
	shr.u16 	%rs86, %rs84, 7;
	and.b16  	%rs87, %rs86, 27;
	xor.b16  	%rs88, %rs85, %rs87;
	xor.b16  	%rs89, %rs88, %rs61;
	xor.b16  	%rs199, %rs89, %rs70;
	xor.b16  	%rs90, %rs66, %rs51;
	cvt.s16.s8 	%rs91, %rs90;
	shl.b16 	%rs92, %rs90, 1;
	shr.u16 	%rs93, %rs91, 7;
	and.b16  	%rs94, %rs93, 27;
	xor.b16  	%rs95, %rs92, %rs94;
	xor.b16  	%rs198, %rs95, %rs69;
	xor.b16  	%rs96, %rs60, %rs55;
	cvt.s16.s8 	%rs97, %rs96;
	xor.b16  	%rs98, %rs96, %rs65;
	xor.b16  	%rs99, %rs98, %rs54;
	shl.b16 	%rs100, %rs96, 1;
	shr.u16 	%rs101, %rs97, 7;
	and.b16  	%rs102, %rs101, 27;
	xor.b16  	%rs103, %rs102, %rs100;
	xor.b16  	%rs104, %rs103, %rs55;
	xor.b16  	%rs197, %rs104, %rs99;
	xor.b16  	%rs105, %rs65, %rs60;
	cvt.s16.s8 	%rs106, %rs105;
	shl.b16 	%rs107, %rs105, 1;
	shr.u16 	%rs108, %rs106, 7;
	and.b16  	%rs109, %rs108, 27;
	xor.b16  	%rs110, %rs107, %rs109;
	xor.b16  	%rs111, %rs110, %rs60;
	xor.b16  	%rs196, %rs111, %rs99;
	xor.b16  	%rs112, %rs54, %rs65;
	cvt.s16.s8 	%rs113, %rs112;
	shl.b16 	%rs114, %rs112, 1;
	shr.u16 	%rs115, %rs113, 7;
	and.b16  	%rs116, %rs115, 27;
	xor.b16  	%rs117, %rs114, %rs116;
	xor.b16  	%rs118, %rs117, %rs65;
	xor.b16  	%rs195, %rs118, %rs99;
	xor.b16  	%rs119, %rs54, %rs55;
	cvt.s16.s8 	%rs120, %rs119;
	shl.b16 	%rs121, %rs119, 1;
	shr.u16 	%rs122, %rs120, 7;
	and.b16  	%rs123, %rs122, 27;
	xor.b16  	%rs124, %rs121, %rs123;
	xor.b16  	%rs194, %rs124, %rs98;
	xor.b16  	%rs125, %rs64, %rs59;
	cvt.s16.s8 	%rs126, %rs125;
	xor.b16  	%rs127, %rs125, %rs53;
	xor.b16  	%rs128, %rs127, %rs58;
	shl.b16 	%rs129, %rs125, 1;
	shr.u16 	%rs130, %rs126, 7;
	and.b16  	%rs131, %rs130, 27;
	xor.b16  	%rs132, %rs131, %rs129;
	xor.b16  	%rs133, %rs132, %rs59;
	xor.b16  	%rs193, %rs133, %rs128;
	xor.b16  	%rs134, %rs53, %rs64;
	cvt.s16.s8 	%rs135, %rs134;
	shl.b16 	%rs136, %rs134, 1;
	shr.u16 	%rs137, %rs135, 7;
	and.b16  	%rs138, %rs137, 27;
	xor.b16  	%rs139, %rs136, %rs138;
	xor.b16  	%rs140, %rs139, %rs64;
	xor.b16  	%rs192, %rs140, %rs128;
	xor.b16  	%rs141, %rs58, %rs53;
	cvt.s16.s8 	%rs142, %rs141;
	shl.b16 	%rs143, %rs141, 1;
	shr.u16 	%rs144, %rs142, 7;
	and.b16  	%rs145, %rs144, 27;
	xor.b16  	%rs146, %rs143, %rs145;
	xor.b16  	%rs147, %rs146, %rs53;
	xor.b16  	%rs191, %rs147, %rs128;
	xor.b16  	%rs148, %rs58, %rs59;
	cvt.s16.s8 	%rs149, %rs148;
	shl.b16 	%rs150, %rs148, 1;
	shr.u16 	%rs151, %rs149, 7;
	and.b16  	%rs152, %rs151, 27;
	xor.b16  	%rs153, %rs150, %rs152;
	xor.b16  	%rs190, %rs153, %rs127;
	xor.b16  	%rs154, %rs52, %rs63;
	cvt.s16.s8 	%rs155, %rs154;
	xor.b16  	%rs156, %rs154, %rs57;
	xor.b16  	%rs157, %rs156, %rs62;
	shl.b16 	%rs158, %rs154, 1;
	shr.u16 	%rs159, %rs155, 7;
	and.b16  	%rs160, %rs159, 27;
	xor.b16  	%rs161, %rs160, %rs158;
	xor.b16  	%rs162, %rs161, %rs63;
	xor.b16  	%rs189, %rs162, %rs157;
	xor.b16  	%rs163, %rs57, %rs52;
	cvt.s16.s8 	%rs164, %rs163;
	shl.b16 	%rs165, %rs163, 1;
	shr.u16 	%rs166, %rs164, 7;
	and.b16  	%rs167, %rs166, 27;
	xor.b16  	%rs168, %rs165, %rs167;
	xor.b16  	%rs169, %rs168, %rs52;
	xor.b16  	%rs188, %rs169, %rs157;
	xor.b16  	%rs170, %rs62, %rs57;
	cvt.s16.s8 	%rs171, %rs170;
	shl.b16 	%rs172, %rs170, 1;
	shr.u16 	%rs173, %rs171, 7;
	and.b16  	%rs174, %rs173, 27;
	xor.b16  	%rs175, %rs172, %rs174;
	xor.b16  	%rs176, %rs175, %rs57;
	xor.b16  	%rs187, %rs176, %rs157;
	xor.b16  	%rs177, %rs62, %rs63;
	cvt.s16.s8 	%rs178, %rs177;
	shl.b16 	%rs179, %rs177, 1;
	shr.u16 	%rs180, %rs178, 7;
	and.b16  	%rs181, %rs180, 27;
	xor.b16  	%rs182, %rs179, %rs181;
	xor.b16  	%rs186, %rs182, %rs156;
	add.s32 	%r85, %r85, 1;
	setp.ne.s32 	%p2, %r85, 9;
	@%p2 bra 	$L__BB0_2;
	bar.warp.sync 	-1;
	// begin inline asm
	mov.u64 	%rd62, %clock64;
	// end inline asm
	ld.const.u8 	%rs183, [d_last_key];
	xor.b16  	%rs184, %rs183, %rs201;
	shl.b16 	%rs185, %rs184, 1;
	cvt.u32.u16 	%r11, %rs185;
	and.b32  	%r12, %r11, 124;
	mov.u32 	%r13, _ZZ18aes_encrypt_kernelPhS_PmPiE9bank_hits;
	add.s32 	%r14, %r13, %r12;
	atom.shared.add.u32 	%r15, [%r14], 1;
	cvt.u32.u16 	%r16, %rs184;
	and.b32  	%r17, %r16, 255;
	mov.u32 	%r18, _ZZ18aes_encrypt_kernelPhS_PmPiE3Te4;
	add.s32 	%r19, %r18, %r17;
	ld.shared.u8 	%rs49, [%r19];
	bar.warp.sync 	-1;
	// begin inline asm
	mov.u64 	%rd63, %clock64;
	// end inline asm
	setp.ne.s32 	%p3, %r1, 0;
	@%p3 bra 	$L__BB0_5;
	ld.shared.u32 	%r20, [_ZZ18aes_encrypt_kernelPhS_PmPiE9bank_hits];
	ld.shared.u32 	%r21, [_ZZ18aes_encrypt_kernelPhS_PmPiE9bank_hits+4];
	max.s32 	%r22, %r20, %r21;
	ld.shared.u32 	%r23, [_ZZ18aes_encrypt_kernelPhS_PmPiE9bank_hits+8];
	max.s32 	%r24, %r22, %r23;
	ld.shared.u32 	%r25, [_ZZ18aes_encrypt_kernelPhS_PmPiE9bank_hits+12];
	max.s32 	%r26, %r24, %r25;
	ld.shared.u32 	%r27, [_ZZ18aes_encrypt_kernelPhS_PmPiE9bank_hits+16];
	max.s32 	%r28, %r26, %r27;
	ld.shared.u32 	%r29, [_ZZ18aes_encrypt_kernelPhS_PmPiE9bank_hits+20];
	max.s32 	%r30, %r28, %r29;
	ld.shared.u32 	%r31, [_ZZ18aes_encrypt_kernelPhS_PmPiE9bank_hits+24];
	max.s32 	%r32, %r30, %r31;
	ld.shared.u32 	%r33, [_ZZ18aes_encrypt_kernelPhS_PmPiE9bank_hits+28];
	max.s32 	%r34, %r32, %r33;
	ld.shared.u32 	%r35, [_ZZ18aes_encrypt_kernelPhS_PmPiE9bank_hits+32];
	max.s32 	%r36, %r34, %r35;
	ld.shared.u32 	%r37, [_ZZ18aes_encrypt_kernelPhS_PmPiE9bank_hits+36];
	max.s32 	%r38, %r36, %r37;
	ld.shared.u32 	%r39, [_ZZ18aes_encrypt_kernelPhS_PmPiE9bank_hits+40];
	max.s32 	%r40, %r38, %r39;
	ld.shared.u32 	%r41, [_ZZ18aes_encrypt_kernelPhS_PmPiE9bank_hits+44];
	max.s32 	%r42, %r40, %r41;
	ld.shared.u32 	%r43, [_ZZ18aes_encrypt_kernelPhS_PmPiE9bank_hits+48];
	max.s32 	%r44, %r42, %r43;
	ld.shared.u32 	%r45, [_ZZ18aes_encrypt_kernelPhS_PmPiE9bank_hits+52];
	max.s32 	%r46, %r44, %r45;
	ld.shared.u32 	%r47, [_ZZ18aes_encrypt_kernelPhS_PmPiE9bank_hits+56];
	max.s32 	%r48, %r46, %r47;
	ld.shared.u32 	%r49, [_ZZ18aes_encrypt_kernelPhS_PmPiE9bank_hits+60];
	max.s32 	%r50, %r48, %r49;
	ld.shared.u32 	%r51, [_ZZ18aes_encrypt_kernelPhS_PmPiE9bank_hits+64];
	max.s32 	%r52, %r50, %r51;
	ld.shared.u32 	%r53, [_ZZ18aes_encrypt_kernelPhS_PmPiE9bank_hits+68];
	max.s32 	%r54, %r52, %r53;
	ld.shared.u32 	%r55, [_ZZ18aes_encrypt_kernelPhS_PmPiE9bank_hits+72];
	max.s32 	%r56, %r54, %r55;
	ld.shared.u32 	%r57, [_ZZ18aes_encrypt_kernelPhS_PmPiE9bank_hits+76];
	max.s32 	%r58, %r56, %r57;
	ld.shared.u32 	%r59, [_ZZ18aes_encrypt_kernelPhS_PmPiE9bank_hits+80];
	max.s32 	%r60, %r58, %r59;
	ld.shared.u32 	%r61, [_ZZ18aes_encrypt_kernelPhS_PmPiE9bank_hits+84];
	max.s32 	%r62, %r60, %r61;
	ld.shared.u32 	%r63, [_ZZ18aes_encrypt_kernelPhS_PmPiE9bank_hits+88];
	max.s32 	%r64, %r62, %r63;
	ld.shared.u32 	%r65, [_ZZ18aes_encrypt_kernelPhS_PmPiE9bank_hits+92];
	max.s32 	%r66, %r64, %r65;
	ld.shared.u32 	%r67, [_ZZ18aes_encrypt_kernelPhS_PmPiE9bank_hits+96];
	max.s32 	%r68, %r66, %r67;
	ld.shared.u32 	%r69, [_ZZ18aes_encrypt_kernelPhS_PmPiE9bank_hits+100];
	max.s32 	%r70, %r68, %r69;
	ld.shared.u32 	%r71, [_ZZ18aes_encrypt_kernelPhS_PmPiE9bank_hits+104];
	max.s32 	%r72, %r70, %r71;
	ld.shared.u32 	%r73, [_ZZ18aes_encrypt_kernelPhS_PmPiE9bank_hits+108];
	max.s32 	%r74, %r72, %r73;
	ld.shared.u32 	%r75, [_ZZ18aes_encrypt_kernelPhS_PmPiE9bank_hits+112];
	max.s32 	%r76, %r74, %r75;
	ld.shared.u32 	%r77, [_ZZ18aes_encrypt_kernelPhS_PmPiE9bank_hits+116];
	max.s32 	%r78, %r76, %r77;
	ld.shared.u32 	%r79, [_ZZ18aes_encrypt_kernelPhS_PmPiE9bank_hits+120];
	max.s32 	%r80, %r78, %r79;
	ld.shared.u32 	%r81, [_ZZ18aes_encrypt_kernelPhS_PmPiE9bank_hits+124];
	max.s32 	%r82, %r80, %r81;
	max.s32 	%r83, %r82, 0;
	add.s32 	%r84, %r83, -1;
	cvta.to.global.u64 	%rd64, %rd6;
	st.global.u32 	[%rd64], %r84;
	sub.s64 	%rd65, %rd63, %rd62;
	cvta.to.global.u64 	%rd66, %rd5;
	st.global.u64 	[%rd66], %rd65;
$L__BB0_5:
	cvt.u64.u32 	%rd67, %r2;
	cvta.to.global.u64 	%rd68, %rd4;
	add.s64 	%rd69, %rd68, %rd67;
	st.global.u8 	[%rd69], %rs49;
	st.global.u8 	[%rd69+1], %rs196;
	st.global.u8 	[%rd69+2], %rs191;
	st.global.u8 	[%rd69+3], %rs186;
	st.global.u8 	[%rd69+4], %rs197;
	st.global.u8 	[%rd69+5], %rs192;
	st.global.u8 	[%rd69+6], %rs187;
	st.global.u8 	[%rd69+7], %rs198;
	st.global.u8 	[%rd69+8], %rs193;
	st.global.u8 	[%rd69+9], %rs188;
	st.global.u8 	[%rd69+10], %rs199;
	st.global.u8 	[%rd69+11], %rs194;
	st.global.u8 	[%rd69+12], %rs189;
	st.global.u8 	[%rd69+13], %rs200;
	st.global.u8 	[%rd69+14], %rs195;
	st.global.u8 	[%rd69+15], %rs190;
$L__BB0_6:
	ret;

}


// ===== COMPILED SASS (sm_100) =====

	.target	sm_100

	.elftype	@"ET_EXEC"


//--------------------- .note.nv.tkinfo           --------------------------
	.section	.note.nv.tkinfo,"",@"SHT_NOTE"
	.sectionflags	@"SHF_NOTE_NV_TKINFO"
	.tkinfo
        /*0018*/ 	.word	0x00000002
        /*0030*/ 	.string	""
        /*0030*/ 	.string	"ptxas"
        /*0030*/ 	.string	"Cuda compilation tools, release 13.0, V13.0.88"
        /*0030*/ 	.string	"Build cuda_13.0.r13.0/compiler.36424714_0"
        /*0030*/ 	.string	"-arch sm_100 -m 64 "



//--------------------- .note.nv.cuinfo           --------------------------
	.section	.note.nv.cuinfo,"",@"SHT_NOTE"
	.sectionflags	@"SHF_NOTE_NV_CUINFO"
        /*0018*/ 	.short	0x0002
        /*001a*/ 	.short	0x0064
        /*001c*/ 	.short	0x0082
	.zero		2


//--------------------- .nv.info                  --------------------------
	.section	.nv.info,"",@"SHT_CUDA_INFO"
	.align	4


	//----- nvinfo : EIATTR_REGCOUNT
	.align		4
        /*0000*/ 	.byte	0x04, 0x2f
        /*0002*/ 	.short	(.L_3 - .L_2)
	.align		4
.L_2:
        /*0004*/ 	.word	index@(_Z18aes_encrypt_kernelPhS_PmPi)
        /*0008*/ 	.word	0x00000020


	//----- nvinfo : EIATTR_FRAME_SIZE
	.align		4
.L_3:
        /*000c*/ 	.byte	0x04, 0x11
        /*000e*/ 	.short	(.L_5 - .L_4)
	.align		4
.L_4:
        /*0010*/ 	.word	index@(_Z18aes_encrypt_kernelPhS_PmPi)
        /*0014*/ 	.word	0x00000000


	//----- nvinfo : EIATTR_MIN_STACK_SIZE
	.align		4
.L_5:
        /*0018*/ 	.byte	0x04, 0x12
        /*001a*/ 	.short	(.L_7 - .L_6)
	.align		4
.L_6:
        /*001c*/ 	.word	index@(_Z18aes_encrypt_kernelPhS_PmPi)
        /*0020*/ 	.word	0x00000000
.L_7:


//--------------------- .nv.compat                --------------------------
	.section	.nv.compat,"",@"SHT_CUDA_COMPAT_INFO"
	.align	4
        /*0000*/ 	.byte	0x02, 0x09, 0x00, 0x00, 0x02, 0x02, 0x01, 0x00, 0x02, 0x05, 0x05, 0x00, 0x03, 0x07, 0x01, 0x01
        /*0010*/ 	.byte	0x02, 0x03, 0x00, 0x00, 0x02, 0x06, 0x01, 0x00, 0x04, 0x0b, 0x08, 0x00, 0x09, 0x00, 0x00, 0x00
        /*0020*/ 	.byte	0x00, 0x00, 0x00, 0x00


//--------------------- .nv.info._Z18aes_encrypt_kernelPhS_PmPi --------------------------
	.section	.nv.info._Z18aes_encrypt_kernelPhS_PmPi,"",@"SHT_CUDA_INFO"
	.sectionflags	@""
	.align	4


	//----- nvinfo : EIATTR_CUDA_API_VERSION
	.align		4
        /*0000*/ 	.byte	0x04, 0x37
        /*0002*/ 	.short	(.L_9 - .L_8)
.L_8:
        /*0004*/ 	.word	0x00000082


	//----- nvinfo : EIATTR_KPARAM_INFO
	.align		4
.L_9:
        /*0008*/ 	.byte	0x04, 0x17
        /*000a*/ 	.short	(.L_11 - .L_10)
.L_10:
        /*000c*/ 	.word	0x00000000
        /*0010*/ 	.short	0x0003
        /*0012*/ 	.short	0x0018
        /*0014*/ 	.byte	0x00, 0xf5, 0x21, 0x00


	//----- nvinfo : EIATTR_KPARAM_INFO
	.align		4
.L_11:
        /*0018*/ 	.byte	0x04, 0x17
        /*001a*/ 	.short	(.L_13 - .L_12)
.L_12:
        /*001c*/ 	.word	0x00000000
        /*0020*/ 	.short	0x0002
        /*0022*/ 	.short	0x0010
        /*0024*/ 	.byte	0x00, 0xf5, 0x21, 0x00


	//----- nvinfo : EIATTR_KPARAM_INFO
	.align		4
.L_13:
        /*0028*/ 	.byte	0x04, 0x17
        /*002a*/ 	.short	(.L_15 - .L_14)
.L_14:
        /*002c*/ 	.word	0x00000000
        /*0030*/ 	.short	0x0001
        /*0032*/ 	.short	0x0008
        /*0034*/ 	.byte	0x00, 0xf5, 0x21, 0x00


	//----- nvinfo : EIATTR_KPARAM_INFO
	.align		4
.L_15:
        /*0038*/ 	.byte	0x04, 0x17
        /*003a*/ 	.short	(.L_17 - .L_16)
.L_16:
        /*003c*/ 	.word	0x00000000
        /*0040*/ 	.short	0x0000
        /*0042*/ 	.short	0x0000
        /*0044*/ 	.byte	0x00, 0xf5, 0x21, 0x00


	//----- nvinfo : EIATTR_SPARSE_MMA_MASK
	.align		4
.L_17:
        /*0048*/ 	.byte	0x03, 0x50
        /*004a*/ 	.short	0x0000


	//----- nvinfo : EIATTR_MAXREG_COUNT
	.align		4
        /*004c*/ 	.byte	0x03, 0x1b
        /*004e*/ 	.short	0x00ff


	//----- nvinfo : EIATTR_NUM_BARRIERS
	.align		4
        /*0050*/ 	.byte	0x02, 0x4c
        /*0052*/ 	.byte	0x01
	.zero		1


	//----- nvinfo : EIATTR_MERCURY_ISA_VERSION
	.align		4
        /*0054*/ 	.byte	0x03, 0x5f
        /*0056*/ 	.short	0x0101


	//----- nvinfo : EIATTR_COOP_GROUP_MASK_REGIDS
	.align		4
        /*0058*/ 	.byte	0x04, 0x29
        /*005a*/ 	.short	(.L_19 - .L_18)


	//   ....[0]....
.L_18:
        /*005c*/ 	.word	0xffffffff


	//   ....[1]....
        /*0060*/ 	.word	0xffffffff


	//----- nvinfo : EIATTR_COOP_GROUP_INSTR_OFFSETS
	.align		4
.L_19:
        /*0064*/ 	.byte	0x04, 0x28
        /*0066*/ 	.short	(.L_21 - .L_20)


	//   ....[0]....
.L_20:
        /*0068*/ 	.word	0x00000cb0


	//   ....[1]....
        /*006c*/ 	.word	0x00000d40


	//----- nvinfo : EIATTR_VRC_CTA_INIT_COUNT
	.align		4
.L_21:
        /*0070*/ 	.byte	0x02, 0x4a
	.zero		1
	.zero		1


	//----- nvinfo : EIATTR_EXIT_INSTR_OFFSETS
	.align		4
        /*0074*/ 	.byte	0x04, 0x1c
        /*0076*/ 	.short	(.L_23 - .L_22)


	//   ....[0]....
.L_22:
        /*0078*/ 	.word	0x00000030


	//   ....[1]....
        /*007c*/ 	.word	0x000010c0


	//----- nvinfo : EIATTR_CRS_STACK_SIZE
	.align		4
.L_23:
        /*0080*/ 	.byte	0x04, 0x1e
        /*0082*/ 	.short	(.L_25 - .L_24)
.L_24:
        /*0084*/ 	.word	0x00000000


	//----- nvinfo : EIATTR_CBANK_PARAM_SIZE
	.align		4
.L_25:
        /*0088*/ 	.byte	0x03, 0x19
        /*008a*/ 	.short	0x0020


	//----- nvinfo : EIATTR_PARAM_CBANK
	.align		4
        /*008c*/ 	.byte	0x04, 0x0a
        /*008e*/ 	.short	(.L_27 - .L_26)
	.align		4
.L_26:
        /*0090*/ 	.word	index@(.nv.constant0._Z18aes_encrypt_kernelPhS_PmPi)
        /*0094*/ 	.short	0x0380
        /*0096*/ 	.short	0x0020


	//----- nvinfo : EIATTR_SW_WAR
	.align		4
.L_27:
        /*0098*/ 	.byte	0x04, 0x36
        /*009a*/ 	.short	(.L_29 - .L_28)
.L_28:
        /*009c*/ 	.word	0x00000008
.L_29:


//--------------------- .nv.callgraph             --------------------------
	.section	.nv.callgraph,"",@"SHT_CUDA_CALLGRAPH"
	.align	4
	.sectionentsize	8
	.align		4
        /*0000*/ 	.word	0x00000000
	.align		4
        /*0004*/ 	.word	0xffffffff
	.align		4
        /*0008*/ 	.word	0x00000000
	.align		4
        /*000c*/ 	.word	0xfffffffe
	.align		4
        /*0010*/ 	.word	0x00000000
	.align		4
        /*0014*/ 	.word	0xfffffffd
	.align		4
        /*0018*/ 	.word	0x00000000
	.align		4
        /*001c*/ 	.word	0xfffffffc


//--------------------- .nv.constant3             --------------------------
	.section	.nv.constant3,"a",@progbits
.nv.constant3:
	.type		d_sbox,@object
	.size		d_sbox,(d_last_key - d_sbox)
d_sbox:
	.zero		256
	.type		d_last_key,@object
	.size		d_last_key,(.L_1 - d_last_key)
d_last_key:
	.zero		16
.L_1:


//--------------------- .text._Z18aes_encrypt_kernelPhS_PmPi --------------------------
	.section	.text._Z18aes_encrypt_kernelPhS_PmPi,"ax",@progbits
	.align	128
        .global         _Z18aes_encrypt_kernelPhS_PmPi
        .type           _Z18aes_encrypt_kernelPhS_PmPi,@function
        .size           _Z18aes_encrypt_kernelPhS_PmPi,(.L_x_4 - _Z18aes_encrypt_kernelPhS_PmPi)
        .other          _Z18aes_encrypt_kernelPhS_PmPi,@"STO_CUDA_ENTRY STV_DEFAULT"
_Z18aes_encrypt_kernelPhS_PmPi:
.text._Z18aes_encrypt_kernelPhS_PmPi:
[----:B------:R-:W-:Y:S01]  /*0000*/  LDC R1, c[0x0][0x37c] ;  /* 0x0000df00ff017b82 */ /* 0x000fe20000000800 */
[----:B------:R-:W0:Y:S02]  /*0010*/  S2R R10, SR_TID.X ;  /* 0x00000000000a7919 */ /* 0x000e240000002100 */
[----:B0-----:R-:W-:-:S13]  /*0020*/  ISETP.GT.U32.AND P0, PT, R10, 0x1f, PT ;  /* 0x0000001f0a00780c */ /* 0x001fda0003f04070 */
[----:B------:R-:W-:Y:S05]  /*0030*/  @P0 EXIT ;  /* 0x000000000000094d */ /* 0x000fea0003800000 */
[----:B------:R-:W0:Y:S01]  /*0040*/  LDC.U8 R3, c[0x3][R10] ;  /* 0x00c000000a037b82 */ /* 0x000e220000000000 */
[----:B------:R-:W-:Y:S01]  /*0050*/  UMOV UR4, 0x400 ;  /* 0x0000040000047882 */ /* 0x000fe20000000000 */
[----:B------:R-:W1:Y:S01]  /*0060*/  LDCU.64 UR10, c[0x0][0x380] ;  /* 0x00007000ff0a77ac */ /* 0x000e620008000a00 */
[----:B------:R-:W-:Y:S01]  /*0070*/  IMAD.SHL.U32 R25, R10, 0x10, RZ ;  /* 0x000000100a197824 */ /* 0x000fe200078e00ff */
[----:B------:R-:W-:-:S04]  /*0080*/  UIADD3 UR6, UPT, UPT, UR4, 0x100, URZ ;  /* 0x0000010004067890 */ /* 0x000fc8000fffe0ff */
[----:B------:R-:W2:Y:S01]  /*0090*/  S2UR UR7, SR_CgaCtaId ;  /* 0x00000000000779c3 */ /* 0x000ea20000008800 */
[----:B------:R-:W3:Y:S01]  /*00a0*/  LDCU.64 UR8, c[0x0][0x358] ;  /* 0x00006b00ff0877ac */ /* 0x000ee20008000a00 */
[----:B-1----:R-:W-:-:S05]  /*00b0*/  IADD3 R8, P0, PT, R25, UR10, RZ ;  /* 0x0000000a19087c10 */ /* 0x002fca000ff1e0ff */
[----:B------:R-:W-:Y:S01]  /*00c0*/  IMAD.X R9, RZ, RZ, UR11, P0 ;  /* 0x0000000bff097e24 */ /* 0x000fe200080e06ff */
[----:B--2---:R-:W-:Y:S02]  /*00d0*/  ULEA UR6, UR7, UR6, 0x18 ;  /* 0x0000000607067291 */ /* 0x004fe4000f8ec0ff */
[----:B------:R-:W-:-:S04]  /*00e0*/  ULEA UR5, UR7, UR4, 0x18 ;  /* 0x0000000407057291 */ /* 0x000fc8000f8ec0ff */
[----:B------:R-:W-:-:S05]  /*00f0*/  LEA R0, R10, UR6, 0x2 ;  /* 0x000000060a007c11 */ /* 0x000fca000f8e10ff */
[----:B0-----:R-:W-:Y:S04]  /*0100*/  STS.U8 [R10+UR5], R3 ;  /* 0x000000030a007988 */ /* 0x001fe80008000005 */
[----:B------:R0:W-:Y:S01]  /*0110*/  STS [R0], RZ ;  /* 0x000000ff00007388 */ /* 0x0001e20000000800 */
[----:B------:R-:W-:Y:S06]  /*0120*/  BAR.SYNC.DEFER_BLOCKING 0x0 ;  /* 0x0000000000007b1d */ /* 0x000fec0000010000 */
[----:B---3--:R1:W5:Y:S04]  /*0130*/  LDG.E.U8 R4, desc[UR8][R8.64] ;  /* 0x0000000808047981 */ /* 0x008368000c1e1100 */
[----:B------:R1:W5:Y:S04]  /*0140*/  LDG.E.U8 R24, desc[UR8][R8.64+0x1] ;  /* 0x0000010808187981 */ /* 0x000368000c1e1100 */
        /* <DEDUP_REMOVED lines=11> */
[----:B0-----:R1:W5:Y:S04]  /*0200*/  LDG.E.U8 R0, desc[UR8][R8.64+0xd] ;  /* 0x00000d0808007981 */ /* 0x001368000c1e1100 */
[----:B------:R1:W5:Y:S04]  /*0210*/  LDG.E.U8 R2, desc[UR8][R8.64+0xe] ;  /* 0x00000e0808027981 */ /* 0x000368000c1e1100 */
[----:B------:R1:W5:Y:S01]  /*0220*/  LDG.E.U8 R3, desc[UR8][R8.64+0xf] ;  /* 0x00000f0808037981 */ /* 0x000362000c1e1100 */
[----:B------:R-:W-:-:S05]  /*0230*/  UMOV UR4, URZ ;  /* 0x000000ff00047c82 */ /* 0x000fca0008000000 */
.L_x_0:
[----:B-1---5:R-:W-:Y:S01]  /*0240*/  LOP3.LUT R8, R4, 0xff, RZ, 0xc0, !PT ;  /* 0x000000ff04087812 */ /* 0x022fe200078ec0ff */
[----:B------:R-:W-:Y:S01]  /*0250*/  UIADD3 UR4, UPT, UPT, UR4, 0x1, URZ ;  /* 0x0000000104047890 */ /* 0x000fe2000fffe0ff */
[----:B------:R-:W-:Y:S02]  /*0260*/  LOP3.LUT R4, R20, 0xff, RZ, 0xc0, !PT ;  /* 0x000000ff14047812 */ /* 0x000fe400078ec0ff */
[----:B------:R-:W-:Y:S01]  /*0270*/  LOP3.LUT R14, R21, 0xff, RZ, 0xc0, !PT ;  /* 0x000000ff150e7812 */ /* 0x000fe200078ec0ff */
[----:B------:R-:W-:Y:S01]  /*0280*/  UISETP.NE.AND UP0, UPT, UR4, 0x9, UPT ;  /* 0x000000090400788c */ /* 0x000fe2000bf05270 */
[----:B------:R-:W0:Y:S01]  /*0290*/  LDC.U8 R8, c[0x3][R8] ;  /* 0x00c0000008087b82 */ /* 0x000e220000000000 */
[----:B------:R-:W-:Y:S02]  /*02a0*/  LOP3.LUT R20, R16, 0xff, RZ, 0xc0, !PT ;  /* 0x000000ff10147812 */ /* 0x000fe400078ec0ff */
[----:B------:R-:W-:Y:S02]  /*02b0*/  LOP3.LUT R9, R7, 0xff, RZ, 0xc0, !PT ;  /* 0x000000ff07097812 */ /* 0x000fe400078ec0ff */
[----:B------:R-:W-:-:S02]  /*02c0*/  LOP3.LUT R15, R2, 0xff, RZ, 0xc0, !PT ;  /* 0x000000ff020f7812 */ /* 0x000fc400078ec0ff */
[----:B------:R-:W-:Y:S01]  /*02d0*/  LOP3.LUT R22, R22, 0xff, RZ, 0xc0, !PT ;  /* 0x000000ff16167812 */ /* 0x000fe200078ec0ff */
[----:B------:R-:W0:Y:S01]  /*02e0*/  LDC.U8 R4, c[0x3][R4] ;  /* 0x00c0000004047b82 */ /* 0x000e220000000000 */
[----:B------:R-:W-:Y:S02]  /*02f0*/  LOP3.LUT R2, R3, 0xff, RZ, 0xc0, !PT ;  /* 0x000000ff03027812 */ /* 0x000fe400078ec0ff */
[----:B------:R-:W-:Y:S02]  /*0300*/  LOP3.LUT R16, R23, 0xff, RZ, 0xc0, !PT ;  /* 0x000000ff17107812 */ /* 0x000fe400078ec0ff */
[----:B------:R-:W-:-:S03]  /*0310*/  LOP3.LUT R23, R18, 0xff, RZ, 0xc0, !PT ;  /* 0x000000ff12177812 */ /* 0x000fc600078ec0ff */
[----:B------:R-:W1:Y:S08]  /*0320*/  LDC.U8 R14, c[0x3][R14] ;  /* 0x00c000000e0e7b82 */ /* 0x000e700000000000 */
[----:B------:R-:W1:Y:S08]  /*0330*/  LDC.U8 R20, c[0x3][R20] ;  /* 0x00c0000014147b82 */ /* 0x000e700000000000 */
[----:B------:R-:W2:Y:S08]  /*0340*/  LDC.U8 R9, c[0x3][R9] ;  /* 0x00c0000009097b82 */ /* 0x000eb00000000000 */
[----:B------:R3:W4:Y:S08]  /*0350*/  LDC.U8 R21, c[0x3][R22] ;  /* 0x00c0000016157b82 */ /* 0x0007300000000000 */
[----:B------:R-:W4:Y:S01]  /*0360*/  LDC.U8 R15, c[0x3][R15] ;  /* 0x00c000000f0f7b82 */ /* 0x000f220000000000 */
[----:B0-----:R-:W-:-:S07]  /*0370*/  LOP3.LUT R7, R4, R8, RZ, 0x3c, !PT ;  /* 0x0000000804077212 */ /* 0x001fce00078e3cff */
[----:B------:R-:W0:Y:S01]  /*0380*/  LDC.U8 R2, c[0x3][R2] ;  /* 0x00c0000002027b82 */ /* 0x000e220000000000 */
[C---:B------:R-:W-:Y:S01]  /*0390*/  PRMT R11, R7.reuse, 0x8880, RZ ;  /* 0x00008880070b7816 */ /* 0x040fe200000000ff */
[----:B------:R-:W-:-:S03]  /*03a0*/  IMAD.SHL.U32 R27, R7, 0x2, RZ ;  /* 0x00000002071b7824 */ /* 0x000fc600078e00ff */
[----:B------:R-:W-:-:S03]  /*03b0*/  PRMT R3, R11, 0x7710, RZ ;  /* 0x000077100b037816 */ /* 0x000fc600000000ff */
[----:B------:R-:W0:Y:S01]  /*03c0*/  LDC.U8 R16, c[0x3][R16] ;  /* 0x00c0000010107b82 */ /* 0x000e220000000000 */
[----:B------:R-:W-:Y:S02]  /*03d0*/  SHF.R.U32.HI R12, RZ, 0x7, R3 ;  /* 0x00000007ff0c7819 */ /* 0x000fe40000011603 */
[----:B-1----:R-:W-:-:S05]  /*03e0*/  LOP3.LUT R3, R20, R14, RZ, 0x3c, !PT ;  /* 0x0000000e14037212 */ /* 0x002fca00078e3cff */
[----:B------:R-:W1:Y:S01]  /*03f0*/  LDC.U8 R23, c[0x3][R23] ;  /* 0x00c0000017177b82 */ /* 0x000e620000000000 */
[----:B------:R-:W-:Y:S02]  /*0400*/  LOP3.LUT R27, R27, 0x1b, R12, 0x78, !PT ;  /* 0x0000001b1b1b7812 */ /* 0x000fe400078e780c */
[C---:B------:R-:W-:Y:S01]  /*0410*/  PRMT R12, R3.reuse, 0x8880, RZ ;  /* 0x00008880030c7816 */ /* 0x040fe200000000ff */
[----:B------:R-:W-:Y:S01]  /*0420*/  IMAD.SHL.U32 R3, R3, 0x2, RZ ;  /* 0x0000000203037824 */ /* 0x000fe200078e00ff */
[----:B--2---:R-:W-:Y:S02]  /*0430*/  LOP3.LUT R11, R9, R4, RZ, 0x3c, !PT ;  /* 0x00000004090b7212 */ /* 0x004fe400078e3cff */
[----:B------:R-:W-:Y:S02]  /*0440*/  PRMT R12, R12, 0x7710, RZ ;  /* 0x000077100c0c7816 */ /* 0x000fe400000000ff */
[C---:B------:R-:W-:Y:S01]  /*0450*/  PRMT R7, R11.reuse, 0x8880, RZ ;  /* 0x000088800b077816 */ /* 0x040fe200000000ff */
[----:B------:R-:W-:Y:S01]  /*0460*/  IMAD.SHL.U32 R11, R11, 0x2, RZ ;  /* 0x000000020b0b7824 */ /* 0x000fe200078e00ff */
[----:B---3--:R-:W-:-:S02]  /*0470*/  SHF.R.U32.HI R22, RZ, 0x7, R12 ;  /* 0x00000007ff167819 */ /* 0x008fc4000001160c */
[----:B------:R-:W-:Y:S02]  /*0480*/  PRMT R7, R7, 0x7710, RZ ;  /* 0x0000771007077816 */ /* 0x000fe400000000ff */
[----:B------:R-:W-:Y:S02]  /*0490*/  LOP3.LUT R3, R3, 0x1b, R22, 0x78, !PT ;  /* 0x0000001b03037812 */ /* 0x000fe400078e7816 */
[----:B------:R-:W-:Y:S02]  /*04a0*/  SHF.R.U32.HI R12, RZ, 0x7, R7 ;  /* 0x00000007ff0c7819 */ /* 0x000fe40000011607 */
[----:B------:R-:W-:Y:S02]  /*04b0*/  LOP3.LUT R7, R0, 0xff, RZ, 0xc0, !PT ;  /* 0x000000ff00077812 */ /* 0x000fe400078ec0ff */
[----:B----4-:R-:W-:Y:S02]  /*04c0*/  LOP3.LUT R18, R21, R15, RZ, 0x3c, !PT ;  /* 0x0000000f15127212 */ /* 0x010fe400078e3cff */
[----:B------:R-:W-:-:S02]  /*04d0*/  LOP3.LUT R0, R15, R20, RZ, 0x3c, !PT ;  /* 0x000000140f007212 */ /* 0x000fc400078e3cff */
[C---:B------:R-:W-:Y:S01]  /*04e0*/  PRMT R13, R18.reuse, 0x8880, RZ ;  /* 0x00008880120d7816 */ /* 0x040fe200000000ff */
[----:B------:R-:W2:Y:S01]  /*04f0*/  LDC.U8 R7, c[0x3][R7] ;  /* 0x00c0000007077b82 */ /* 0x000ea20000000000 */
[----:B------:R-:W-:Y:S01]  /*0500*/  IMAD.SHL.U32 R18, R18, 0x2, RZ ;  /* 0x0000000212127824 */ /* 0x000fe200078e00ff */
[----:B------:R-:W-:Y:S01]  /*0510*/  LOP3.LUT R11, R11, 0x1b, R12, 0x78, !PT ;  /* 0x0000001b0b0b7812 */ /* 0x000fe200078e780c */
[C---:B------:R-:W-:Y:S01]  /*0520*/  IMAD.SHL.U32 R29, R0.reuse, 0x2, RZ ;  /* 0x00000002001d7824 */ /* 0x040fe200078e00ff */
[----:B------:R-:W-:Y:S02]  /*0530*/  PRMT R13, R13, 0x7710, RZ ;  /* 0x000077100d0d7816 */ /* 0x000fe400000000ff */
[----:B------:R-:W-:Y:S02]  /*0540*/  PRMT R12, R0, 0x8880, RZ ;  /* 0x00008880000c7816 */ /* 0x000fe400000000ff */
[----:B------:R-:W-:Y:S02]  /*0550*/  SHF.R.U32.HI R13, RZ, 0x7, R13 ;  /* 0x00000007ff0d7819 */ /* 0x000fe4000001160d */
[----:B------:R-:W-:-:S02]  /*0560*/  LOP3.LUT R0, R17, 0xff, RZ, 0xc0, !PT ;  /* 0x000000ff11007812 */ /* 0x000fc400078ec0ff */
[----:B------:R-:W-:Y:S02]  /*0570*/  LOP3.LUT R18, R18, 0x1b, R13, 0x78, !PT ;  /* 0x0000001b12127812 */ /* 0x000fe400078e780d */
[----:B------:R-:W-:Y:S02]  /*0580*/  LOP3.LUT R13, R21, R14, RZ, 0x3c, !PT ;  /* 0x0000000e150d7212 */ /* 0x000fe400078e3cff */
[----:B------:R-:W-:Y:S01]  /*0590*/  PRMT R12, R12, 0x7710, RZ ;  /* 0x000077100c0c7816 */ /* 0x000fe200000000ff */
[----:B------:R-:W3:Y:S01]  /*05a0*/  LDC.U8 R0, c[0x3][R0] ;  /* 0x00c0000000007b82 */ /* 0x000ee20000000000 */
[C---:B------:R-:W-:Y:S01]  /*05b0*/  PRMT R22, R13.reuse, 0x8880, RZ ;  /* 0x000088800d167816 */ /* 0x040fe200000000ff */
[----:B------:R-:W-:Y:S01]  /*05c0*/  IMAD.SHL.U32 R13, R13, 0x2, RZ ;  /* 0x000000020d0d7824 */ /* 0x000fe200078e00ff */
[----:B------:R-:W-:Y:S02]  /*05d0*/  SHF.R.U32.HI R12, RZ, 0x7, R12 ;  /* 0x00000007ff0c7819 */ /* 0x000fe4000001160c */
[----:B------:R-:W-:-:S02]  /*05e0*/  PRMT R22, R22, 0x7710, RZ ;  /* 0x0000771016167816 */ /* 0x000fc400000000ff */
[----:B0-----:R-:W-:Y:S02]  /*05f0*/  LOP3.LUT R17, R2, R9, RZ, 0x3c, !PT ;  /* 0x0000000902117212 */ /* 0x001fe400078e3cff */
[----:B------:R-:W-:Y:S02]  /*0600*/  SHF.R.U32.HI R22, RZ, 0x7, R22 ;  /* 0x00000007ff167819 */ /* 0x000fe40000011616 */
[----:B------:R-:W-:Y:S02]  /*0610*/  LOP3.LUT R29, R29, 0x1b, R12, 0x78, !PT ;  /* 0x0000001b1d1d7812 */ /* 0x000fe400078e780c */
[----:B------:R-:W-:Y:S02]  /*0620*/  LOP3.LUT R12, R3, R14, RZ, 0x3c, !PT ;  /* 0x0000000e030c7212 */ /* 0x000fe400078e3cff */
[----:B------:R-:W-:Y:S02]  /*0630*/  LOP3.LUT R14, R15, R20, R14, 0x96, !PT ;  /* 0x000000140f0e7212 */ /* 0x000fe400078e960e */
[----:B------:R-:W-:Y:S01]  /*0640*/  LOP3.LUT R13, R13, 0x1b, R22, 0x78, !PT ;  /* 0x0000001b0d0d7812 */ /* 0x000fe200078e7816 */
[----:B------:R-:W-:Y:S01]  /*0650*/  IMAD.SHL.U32 R22, R17, 0x2, RZ ;  /* 0x0000000211167824 */ /* 0x000fe200078e00ff */
[----:B------:R-:W-:-:S02]  /*0660*/  LOP3.LUT R15, R18, R15, RZ, 0x3c, !PT ;  /* 0x0000000f120f7212 */ /* 0x000fc400078e3cff */
[----:B------:R-:W-:Y:S02]  /*0670*/  PRMT R18, R17, 0x8880, RZ ;  /* 0x0000888011127816 */ /* 0x000fe400000000ff */
[----:B-1----:R-:W-:Y:S02]  /*0680*/  LOP3.LUT R17, R23, R16, RZ, 0x3c, !PT ;  /* 0x0000001017117212 */ /* 0x002fe400078e3cff */
[-C--:B------:R-:W-:Y:S02]  /*0690*/  LOP3.LUT R11, R11, R4.reuse, RZ, 0x3c, !PT ;  /* 0x000000040b0b7212 */ /* 0x080fe400078e3cff */
[----:B------:R-:W-:Y:S02]  /*06a0*/  LOP3.LUT R3, R9, R4, R8, 0x96, !PT ;  /* 0x0000000409037212 */ /* 0x000fe400078e9608 */
[----:B------:R-:W-:Y:S02]  /*06b0*/  PRMT R18, R18, 0x7710, RZ ;  /* 0x0000771012127816 */ /* 0x000fe400000000ff */
[----:B------:R-:W-:-:S02]  /*06c0*/  LOP3.LUT R4, R27, R8, RZ, 0x3c, !PT ;  /* 0x000000081b047212 */ /* 0x000fc400078e3cff */
[----:B------:R-:W-:Y:S02]  /*06d0*/  LOP3.LUT R8, R2, R8, RZ, 0x3c, !PT ;  /* 0x0000000802087212 */ /* 0x000fe400078e3cff */
[C---:B------:R-:W-:Y:S01]  /*06e0*/  PRMT R26, R17.reuse, 0x8880, RZ ;  /* 0x00008880111a7816 */ /* 0x040fe200000000ff */
[----:B------:R-:W-:Y:S01]  /*06f0*/  IMAD.SHL.U32 R17, R17, 0x2, RZ ;  /* 0x0000000211117824 */ /* 0x000fe200078e00ff */
[----:B------:R-:W-:Y:S02]  /*0700*/  LOP3.LUT R20, R29, R20, RZ, 0x3c, !PT ;  /* 0x000000141d147212 */ /* 0x000fe400078e3cff */
[----:B------:R-:W-:Y:S02]  /*0710*/  SHF.R.U32.HI R29, RZ, 0x7, R18 ;  /* 0x00000007ff1d7819 */ /* 0x000fe40000011612 */
[C---:B------:R-:W-:Y:S01]  /*0720*/  PRMT R18, R8.reuse, 0x8880, RZ ;  /* 0x0000888008127816 */ /* 0x040fe200000000ff */
[----:B------:R-:W-:Y:S01]  /*0730*/  IMAD.SHL.U32 R8, R8, 0x2, RZ ;  /* 0x0000000208087824 */ /* 0x000fe200078e00ff */
[----:B------:R-:W-:-:S02]  /*0740*/  PRMT R26, R26, 0x7710, RZ ;  /* 0x000077101a1a7816 */ /* 0x000fc400000000ff */
[----:B------:R-:W-:Y:S02]  /*0750*/  PRMT R18, R18, 0x7710, RZ ;  /* 0x0000771012127816 */ /* 0x000fe400000000ff */
[----:B------:R-:W-:Y:S02]  /*0760*/  SHF.R.U32.HI R26, RZ, 0x7, R26 ;  /* 0x00000007ff1a7819 */ /* 0x000fe4000001161a */
[----:B------:R-:W-:Y:S02]  /*0770*/  SHF.R.U32.HI R27, RZ, 0x7, R18 ;  /* 0x00000007ff1b7819 */ /* 0x000fe40000011612 */
[----:B------:R-:W-:Y:S02]  /*0780*/  LOP3.LUT R17, R17, 0x1b, R26, 0x78, !PT ;  /* 0x0000001b11117812 */ /* 0x000fe400078e781a */
[----:B--2---:R-:W-:Y:S02]  /*0790*/  LOP3.LUT R26, R16, R7, RZ, 0x3c, !PT ;  /* 0x00000007101a7212 */ /* 0x004fe400078e3cff */
[----:B------:R-:W-:-:S02]  /*07a0*/  LOP3.LUT R18, R8, 0x1b, R27, 0x78, !PT ;  /* 0x0000001b08127812 */ /* 0x000fc400078e781b */
[C---:B------:R-:W-:Y:S01]  /*07b0*/  PRMT R27, R26.reuse, 0x8880, RZ ;  /* 0x000088801a1b7816 */ /* 0x040fe200000000ff */
[----:B------:R-:W-:Y:S01]  /*07c0*/  IMAD.SHL.U32 R26, R26, 0x2, RZ ;  /* 0x000000021a1a7824 */ /* 0x000fe200078e00ff */
[----:B------:R-:W-:Y:S02]  /*07d0*/  LOP3.LUT R8, R19, 0xff, RZ, 0xc0, !PT ;  /* 0x000000ff13087812 */ /* 0x000fe400078ec0ff */
[----:B------:R-:W-:Y:S02]  /*07e0*/  LOP3.LUT R19, R6, 0xff, RZ, 0xc0, !PT ;  /* 0x000000ff06137812 */ /* 0x000fe400078ec0ff */
[----:B------:R-:W-:Y:S02]  /*07f0*/  PRMT R6, R27, 0x7710, RZ ;  /* 0x000077101b067816 */ /* 0x000fe400000000ff */
[----:B------:R-:W0:Y:S01]  /*0800*/  LDC.U8 R8, c[0x3][R8] ;  /* 0x00c0000008087b82 */ /* 0x000e220000000000 */
[----:B------:R-:W-:Y:S02]  /*0810*/  LOP3.LUT R17, R17, R16, RZ, 0x3c, !PT ;  /* 0x0000001011117212 */ /* 0x000fe400078e3cff */
[----:B------:R-:W-:-:S02]  /*0820*/  SHF.R.U32.HI R27, RZ, 0x7, R6 ;  /* 0x00000007ff1b7819 */ /* 0x000fc40000011606 */
[-C--:B---3--:R-:W-:Y:S02]  /*0830*/  LOP3.LUT R6, R16, R7.reuse, R0, 0x96, !PT ;  /* 0x0000000710067212 */ /* 0x088fe400078e9600 */
[----:B------:R-:W-:Y:S01]  /*0840*/  LOP3.LUT R26, R26, 0x1b, R27, 0x78, !PT ;  /* 0x0000001b1a1a7812 */ /* 0x000fe200078e781b */
[----:B------:R-:W0:Y:S01]  /*0850*/  LDC.U8 R19, c[0x3][R19] ;  /* 0x00c0000013137b82 */ /* 0x000e220000000000 */
[----:B------:R-:W-:Y:S02]  /*0860*/  LOP3.LUT R27, R24, 0xff, RZ, 0xc0, !PT ;  /* 0x000000ff181b7812 */ /* 0x000fe400078ec0ff */
[----:B------:R-:W-:Y:S02]  /*0870*/  LOP3.LUT R16, R26, R7, RZ, 0x3c, !PT ;  /* 0x000000071a107212 */ /* 0x000fe400078e3cff */
[----:B------:R-:W-:Y:S02]  /*0880*/  LOP3.LUT R7, R7, R0, RZ, 0x3c, !PT ;  /* 0x0000000007077212 */ /* 0x000fe400078e3cff */
[----:B------:R-:W-:Y:S01]  /*0890*/  LOP3.LUT R22, R22, 0x1b, R29, 0x78, !PT ;  /* 0x0000001b16167812 */ /* 0x000fe200078e781d */
[----:B------:R-:W1:Y:S01]  /*08a0*/  LDC.U8 R27, c[0x3][R27] ;  /* 0x00c000001b1b7b82 */ /* 0x000e620000000000 */
[C---:B------:R-:W-:Y:S01]  /*08b0*/  PRMT R24, R7.reuse, 0x8880, RZ ;  /* 0x0000888007187816 */ /* 0x040fe200000000ff */
[----:B------:R-:W-:Y:S01]  /*08c0*/  IMAD.SHL.U32 R7, R7, 0x2, RZ ;  /* 0x0000000207077824 */ /* 0x000fe200078e00ff */
[----:B------:R-:W-:-:S02]  /*08d0*/  LOP3.LUT R16, R16, R6, R23, 0x96, !PT ;  /* 0x0000000610107212 */ /* 0x000fc400078e9617 */
[----:B------:R-:W-:Y:S02]  /*08e0*/  PRMT R24, R24, 0x7710, RZ ;  /* 0x0000771018187816 */ /* 0x000fe400000000ff */
[----:B------:R-:W-:Y:S02]  /*08f0*/  LOP3.LUT R22, R22, R9, RZ, 0x3c, !PT ;  /* 0x0000000916167212 */ /* 0x000fe400078e3cff */
[----:B------:R-:W-:Y:S02]  /*0900*/  SHF.R.U32.HI R24, RZ, 0x7, R24 ;  /* 0x00000007ff187819 */ /* 0x000fe40000011618 */
[----:B------:R-:W-:Y:S02]  /*0910*/  LOP3.LUT R13, R13, R14, RZ, 0x3c, !PT ;  /* 0x0000000e0d0d7212 */ /* 0x000fe400078e3cff */
[----:B------:R-:W-:Y:S02]  /*0920*/  LOP3.LUT R29, R7, 0x1b, R24, 0x78, !PT ;  /* 0x0000001b071d7812 */ /* 0x000fe400078e7818 */
[----:B------:R-:W-:-:S02]  /*0930*/  LOP3.LUT R7, R23, R0, RZ, 0x3c, !PT ;  /* 0x0000000017077212 */ /* 0x000fc400078e3cff */
[----:B------:R-:W-:Y:S02]  /*0940*/  LOP3.LUT R24, R29, R0, RZ, 0x3c, !PT ;  /* 0x000000001d187212 */ /* 0x000fe400078e3cff */
[----:B------:R-:W-:Y:S01]  /*0950*/  LOP3.LUT R0, R5, 0xff, RZ, 0xc0, !PT ;  /* 0x000000ff05007812 */ /* 0x000fe200078ec0ff */
[C---:B------:R-:W-:Y:S01]  /*0960*/  IMAD.SHL.U32 R29, R7.reuse, 0x2, RZ ;  /* 0x00000002071d7824 */ /* 0x040fe200078e00ff */
[----:B------:R-:W-:Y:S02]  /*0970*/  PRMT R26, R7, 0x8880, RZ ;  /* 0x00008880071a7816 */ /* 0x000fe400000000ff */
[-CC-:B------:R-:W-:Y:S02]  /*0980*/  LOP3.LUT R7, R17, R6.reuse, R23.reuse, 0x96, !PT ;  /* 0x0000000611077212 */ /* 0x180fe400078e9617 */
[----:B------:R-:W2:Y:S01]  /*0990*/  LDC.U8 R0, c[0x3][R0] ;  /* 0x00c0000000007b82 */ /* 0x000ea20000000000 */
[----:B------:R-:W-:Y:S02]  /*09a0*/  PRMT R5, R26, 0x7710, RZ ;  /* 0x000077101a057816 */ /* 0x000fe400000000ff */
[----:B------:R-:W-:-:S02]  /*09b0*/  LOP3.LUT R17, R24, R6, R23, 0x96, !PT ;  /* 0x0000000618117212 */ /* 0x000fc400078e9617 */
[----:B------:R-:W-:Y:S02]  /*09c0*/  SHF.R.U32.HI R26, RZ, 0x7, R5 ;  /* 0x00000007ff1a7819 */ /* 0x000fe40000011605 */
[-C--:B------:R-:W-:Y:S02]  /*09d0*/  LOP3.LUT R9, R18, R3.reuse, RZ, 0x3c, !PT ;  /* 0x0000000312097212 */ /* 0x080fe400078e3cff */
[----:B------:R-:W-:Y:S02]  /*09e0*/  LOP3.LUT R29, R29, 0x1b, R26, 0x78, !PT ;  /* 0x0000001b1d1d7812 */ /* 0x000fe400078e781a */
[----:B------:R-:W-:Y:S02]  /*09f0*/  LOP3.LUT R20, R20, R14, R21, 0x96, !PT ;  /* 0x0000000e14147212 */ /* 0x000fe400078e9615 */
[----:B------:R-:W-:Y:S02]  /*0a00*/  LOP3.LUT R4, R4, R3, R2, 0x96, !PT ;  /* 0x0000000304047212 */ /* 0x000fe400078e9602 */
[----:B0-----:R-:W-:-:S02]  /*0a10*/  LOP3.LUT R5, R19, R8, RZ, 0x3c, !PT ;  /* 0x0000000813057212 */ /* 0x001fc400078e3cff */
[----:B------:R-:W-:Y:S02]  /*0a20*/  LOP3.LUT R6, R29, R6, RZ, 0x3c, !PT ;  /* 0x000000061d067212 */ /* 0x000fe400078e3cff */
[C---:B------:R-:W-:Y:S01]  /*0a30*/  PRMT R23, R5.reuse, 0x8880, RZ ;  /* 0x0000888005177816 */ /* 0x040fe200000000ff */
[----:B------:R-:W-:Y:S01]  /*0a40*/  IMAD.SHL.U32 R5, R5, 0x2, RZ ;  /* 0x0000000205057824 */ /* 0x000fe200078e00ff */
[----:B------:R-:W-:Y:S02]  /*0a50*/  PRMT R18, R13, 0x7610, R18 ;  /* 0x000076100d127816 */ /* 0x000fe40000000012 */
[----:B------:R-:W-:-:S04]  /*0a60*/  PRMT R23, R23, 0x7710, RZ ;  /* 0x0000771017177816 */ /* 0x000fc800000000ff */
[----:B------:R-:W-:Y:S02]  /*0a70*/  SHF.R.U32.HI R24, RZ, 0x7, R23 ;  /* 0x00000007ff187819 */ /* 0x000fe40000011617 */
[----:B-1----:R-:W-:Y:S02]  /*0a80*/  LOP3.LUT R23, R8, R27, RZ, 0x3c, !PT ;  /* 0x0000001b08177212 */ /* 0x002fe400078e3cff */
[----:B------:R-:W-:Y:S02]  /*0a90*/  LOP3.LUT R5, R5, 0x1b, R24, 0x78, !PT ;  /* 0x0000001b05057812 */ /* 0x000fe400078e7818 */
[C---:B------:R-:W-:Y:S01]  /*0aa0*/  PRMT R24, R23.reuse, 0x8880, RZ ;  /* 0x0000888017187816 */ /* 0x040fe200000000ff */
[----:B------:R-:W-:Y:S01]  /*0ab0*/  IMAD.SHL.U32 R23, R23, 0x2, RZ ;  /* 0x0000000217177824 */ /* 0x000fe200078e00ff */
[----:B------:R-:W-:Y:S02]  /*0ac0*/  LOP3.LUT R5, R5, R8, RZ, 0x3c, !PT ;  /* 0x0000000805057212 */ /* 0x000fe400078e3cff */
[----:B------:R-:W-:-:S04]  /*0ad0*/  PRMT R24, R24, 0x7710, RZ ;  /* 0x0000771018187816 */ /* 0x000fc800000000ff */
[----:B------:R-:W-:-:S04]  /*0ae0*/  SHF.R.U32.HI R24, RZ, 0x7, R24 ;  /* 0x00000007ff187819 */ /* 0x000fc80000011618 */
[----:B------:R-:W-:Y:S02]  /*0af0*/  LOP3.LUT R24, R23, 0x1b, R24, 0x78, !PT ;  /* 0x0000001b17187812 */ /* 0x000fe400078e7818 */
[----:B--2---:R-:W-:Y:S02]  /*0b00*/  LOP3.LUT R23, R27, R0, RZ, 0x3c, !PT ;  /* 0x000000001b177212 */ /* 0x004fe400078e3cff */
[-C--:B------:R-:W-:Y:S02]  /*0b10*/  LOP3.LUT R26, R8, R27.reuse, R0, 0x96, !PT ;  /* 0x0000001b081a7212 */ /* 0x080fe400078e9600 */
[C---:B------:R-:W-:Y:S01]  /*0b20*/  PRMT R8, R23.reuse, 0x8880, RZ ;  /* 0x0000888017087816 */ /* 0x040fe200000000ff */
[----:B------:R-:W-:Y:S01]  /*0b30*/  IMAD.SHL.U32 R23, R23, 0x2, RZ ;  /* 0x0000000217177824 */ /* 0x000fe200078e00ff */
[----:B------:R-:W-:Y:S02]  /*0b40*/  LOP3.LUT R24, R24, R27, RZ, 0x3c, !PT ;  /* 0x0000001b18187212 */ /* 0x000fe400078e3cff */
[----:B------:R-:W-:-:S04]  /*0b50*/  PRMT R8, R8, 0x7710, RZ ;  /* 0x0000771008087816 */ /* 0x000fc800000000ff */
[----:B------:R-:W-:-:S04]  /*0b60*/  SHF.R.U32.HI R8, RZ, 0x7, R8 ;  /* 0x00000007ff087819 */ /* 0x000fc80000011608 */
[----:B------:R-:W-:Y:S02]  /*0b70*/  LOP3.LUT R23, R23, 0x1b, R8, 0x78, !PT ;  /* 0x0000001b17177812 */ /* 0x000fe400078e7808 */
[-C--:B------:R-:W-:Y:S02]  /*0b80*/  LOP3.LUT R8, R19, R0.reuse, RZ, 0x3c, !PT ;  /* 0x0000000013087212 */ /* 0x080fe400078e3cff */
[----:B------:R-:W-:Y:S02]  /*0b90*/  LOP3.LUT R23, R23, R0, RZ, 0x3c, !PT ;  /* 0x0000000017177212 */ /* 0x000fe400078e3cff */
[C---:B------:R-:W-:Y:S01]  /*0ba0*/  PRMT R0, R8.reuse, 0x8880, RZ ;  /* 0x0000888008007816 */ /* 0x040fe200000000ff */
[----:B------:R-:W-:-:S03]  /*0bb0*/  IMAD.SHL.U32 R8, R8, 0x2, RZ ;  /* 0x0000000208087824 */ /* 0x000fc600078e00ff */
[----:B------:R-:W-:-:S04]  /*0bc0*/  PRMT R0, R0, 0x7710, RZ ;  /* 0x0000771000007816 */ /* 0x000fc800000000ff */
[----:B------:R-:W-:Y:S02]  /*0bd0*/  SHF.R.U32.HI R27, RZ, 0x7, R0 ;  /* 0x00000007ff1b7819 */ /* 0x000fe40000011600 */
[-C--:B------:R-:W-:Y:S02]  /*0be0*/  LOP3.LUT R0, R24, R26.reuse, R19, 0x96, !PT ;  /* 0x0000001a18007212 */ /* 0x080fe400078e9613 */
[----:B------:R-:W-:Y:S02]  /*0bf0*/  LOP3.LUT R27, R8, 0x1b, R27, 0x78, !PT ;  /* 0x0000001b081b7812 */ /* 0x000fe400078e781b */
[-CC-:B------:R-:W-:Y:S02]  /*0c00*/  LOP3.LUT R8, R5, R26.reuse, R19.reuse, 0x96, !PT ;  /* 0x0000001a05087212 */ /* 0x180fe400078e9613 */
[-C--:B------:R-:W-:Y:S02]  /*0c10*/  LOP3.LUT R5, R23, R26.reuse, R19, 0x96, !PT ;  /* 0x0000001a17057212 */ /* 0x080fe400078e9613 */
[----:B------:R-:W-:-:S02]  /*0c20*/  LOP3.LUT R26, R27, R26, RZ, 0x3c, !PT ;  /* 0x0000001a1b1a7212 */ /* 0x000fc400078e3cff */
[-CC-:B------:R-:W-:Y:S02]  /*0c30*/  LOP3.LUT R19, R15, R14.reuse, R21.reuse, 0x96, !PT ;  /* 0x0000000e0f137212 */ /* 0x180fe400078e9615 */
[-CC-:B------:R-:W-:Y:S02]  /*0c40*/  LOP3.LUT R23, R22, R3.reuse, R2.reuse, 0x96, !PT ;  /* 0x0000000316177212 */ /* 0x180fe400078e9602 */
[----:B------:R-:W-:Y:S02]  /*0c50*/  LOP3.LUT R24, R11, R3, R2, 0x96, !PT ;  /* 0x000000030b187212 */ /* 0x000fe400078e9602 */
[----:B------:R-:W-:Y:S02]  /*0c60*/  LOP3.LUT R21, R12, R14, R21, 0x96, !PT ;  /* 0x0000000e0c157212 */ /* 0x000fe400078e9615 */
[----:B------:R-:W-:Y:S02]  /*0c70*/  PRMT R3, R26, 0x7610, R3 ;  /* 0x000076101a037816 */ /* 0x000fe40000000003 */
[----:B------:R-:W-:-:S02]  /*0c80*/  PRMT R22, R9, 0x7610, R22 ;  /* 0x0000761009167816 */ /* 0x000fc40000000016 */
[----:B------:R-:W-:Y:S01]  /*0c90*/  PRMT R2, R8, 0x7610, R2 ;  /* 0x0000761008027816 */ /* 0x000fe20000000002 */
[----:B------:R-:W-:Y:S06]  /*0ca0*/  BRA.U UP0, `(.L_x_0) ;  /* 0xfffffff500647547 */ /* 0x000fec000b83ffff */
[----:B------:R-:W-:Y:S01]  /*0cb0*/  NOP ;  /* 0x0000000000007918 */ /* 0x000fe20000000000 */
[----:B------:R-:W-:Y:S01]  /*0cc0*/  CS2R R28, SR_CLOCKLO ;  /* 0x00000000001c7805 */ /* 0x000fe20000015000 */
[----:B------:R-:W0:Y:S02]  /*0cd0*/  LDCU.U8 UR4, c[0x3][0x100] ;  /* 0x00c02000ff0477ac */ /* 0x000e240008000000 */
[----:B0-----:R-:W-:-:S05]  /*0ce0*/  LOP3.LUT R4, R4, UR4, RZ, 0x3c, !PT ;  /* 0x0000000404047c12 */ /* 0x001fca000f8e3cff */
[C---:B------:R-:W-:Y:S01]  /*0cf0*/  IMAD.SHL.U32 R8, R4.reuse, 0x2, RZ ;  /* 0x0000000204087824 */ /* 0x040fe200078e00ff */
[----:B------:R-:W-:-:S04]  /*0d00*/  LOP3.LUT R4, R4, 0xff, RZ, 0xc0, !PT ;  /* 0x000000ff04047812 */ /* 0x000fc800078ec0ff */
[----:B------:R-:W-:-:S05]  /*0d10*/  LOP3.LUT R8, R8, 0x7c, RZ, 0xc0, !PT ;  /* 0x0000007c08087812 */ /* 0x000fca00078ec0ff */
[----:B------:R0:W-:Y:S04]  /*0d20*/  ATOMS.POPC.INC.32 RZ, [R8+UR6] ;  /* 0x0000000008ff7f8c */ /* 0x0001e8000d800006 */
[----:B------:R-:W1:Y:S01]  /*0d30*/  LDS.U8 R4, [R4+UR5] ;  /* 0x0000000504047984 */ /* 0x000e620008000000 */
[----:B------:R-:W-:Y:S01]  /*0d40*/  NOP ;  /* 0x0000000000007918 */ /* 0x000fe20000000000 */
[----:B------:R-:W-:Y:S02]  /*0d50*/  CS2R R26, SR_CLOCKLO ;  /* 0x00000000001a7805 */ /* 0x000fe40000015000 */
[----:B------:R-:W-:Y:S01]  /*0d60*/  ISETP.NE.AND P0, PT, R10, RZ, PT ;  /* 0x000000ff0a00720c */ /* 0x000fe20003f05270 */
[----:B------:R-:W-:-:S12]  /*0d70*/  BSSY.RECONVERGENT B0, `(.L_x_1) ;  /* 0x0000021000007945 */ /* 0x000fd80003800200 */
[----:B0-----:R-:W-:Y:S05]  /*0d80*/  @P0 BRA `(.L_x_2) ;  /* 0x00000000007c0947 */ /* 0x001fea0003800000 */
[----:B------:R-:W0:Y:S04]  /*0d90*/  LDS.128 R12, [UR5+0x100] ;  /* 0x00010005ff0c7984 */ /* 0x000e280008000c00 */
[----:B------:R-:W2:Y:S01]  /*0da0*/  LDS.128 R8, [UR5+0x110] ;  /* 0x00011005ff087984 */ /* 0x000ea20008000c00 */
[----:B0-----:R-:W-:-:S04]  /*0db0*/  VIMNMX3 R12, R12, R13, R14, !PT ;  /* 0x0000000d0c0c720f */ /* 0x001fc8000780010e */
[----:B--2---:R-:W-:Y:S02]  /*0dc0*/  VIMNMX3 R8, R12, R15, R8, !PT ;  /* 0x0000000f0c08720f */ /* 0x004fe40007800108 */
[----:B------:R-:W0:Y:S02]  /*0dd0*/  LDS.128 R12, [UR5+0x120] ;  /* 0x00012005ff0c7984 */ /* 0x000e240008000c00 */
[----:B------:R-:W-:-:S04]  /*0de0*/  VIMNMX3 R8, R8, R9, R10, !PT ;  /* 0x000000090808720f */ /* 0x000fc8000780010a */
[----:B0-----:R-:W-:-:S04]  /*0df0*/  VIMNMX3 R8, R8, R11, R12, !PT ;  /* 0x0000000b0808720f */ /* 0x001fc8000780010c */
[----:B------:R-:W-:Y:S02]  /*0e00*/  VIMNMX3 R13, R8, R13, R14, !PT ;  /* 0x0000000d080d720f */ /* 0x000fe4000780010e */
[----:B------:R-:W0:Y:S02]  /*0e10*/  LDS.128 R8, [UR5+0x130] ;  /* 0x00013005ff087984 */ /* 0x000e240008000c00 */
[----:B0-----:R-:W-:Y:S02]  /*0e20*/  VIMNMX3 R8, R13, R15, R8, !PT ;  /* 0x0000000f0d08720f */ /* 0x001fe40007800108 */
        /* <DEDUP_REMOVED lines=8> */
[----:B0-----:R-:W-:Y:S02]  /*0eb0*/  VIMNMX3 R8, R8, R11, R12, !PT ;  /* 0x0000000b0808720f */ /* 0x001fe4000780010c */
[----:B------:R-:W-:Y:S02]  /*0ec0*/  IADD3 R12, P0, PT, -R28, R26, RZ ;  /* 0x0000001a1c0c7210 */ /* 0x000fe40007f1e1ff */
[----:B------:R-:W-:Y:S02]  /*0ed0*/  VIMNMX3 R13, R8, R13, R14, !PT ;  /* 0x0000000d080d720f */ /* 0x000fe4000780010e */
[----:B------:R-:W0:Y:S02]  /*0ee0*/  LDS.128 R8, [UR5+0x170] ;  /* 0x00017005ff087984 */ /* 0x000e240008000c00 */
[----:B0-----:R-:W-:Y:S01]  /*0ef0*/  VIMNMX3 R8, R13, R15, R8, !PT ;  /* 0x0000000f0d08720f */ /* 0x001fe20007800108 */
[----:B------:R-:W-:Y:S01]  /*0f00*/  IMAD.X R13, R27, 0x1, ~R29, P0 ;  /* 0x000000011b0d7824 */ /* 0x000fe200000e0e1d */
[----:B------:R-:W0:Y:S02]  /*0f10*/  LDC.64 R14, c[0x0][0x398] ;  /* 0x0000e600ff0e7b82 */ /* 0x000e240000000a00 */
[----:B------:R-:W-:-:S04]  /*0f20*/  VIMNMX3 R10, R8, R9, R10, !PT ;  /* 0x00000009080a720f */ /* 0x000fc8000780010a */
[----:B------:R-:W-:Y:S02]  /*0f30*/  VIMNMX.RELU R10, PT, PT, R10, R11, !PT ;  /* 0x0000000b0a0a7248 */ /* 0x000fe40007fe1100 */
[----:B------:R-:W2:Y:S03]  /*0f40*/  LDC.64 R8, c[0x0][0x390] ;  /* 0x0000e400ff087b82 */ /* 0x000ea60000000a00 */
[----:B------:R-:W-:-:S05]  /*0f50*/  VIADD R11, R10, 0xffffffff ;  /* 0xffffffff0a0b7836 */ /* 0x000fca0000000000 */
[----:B0-----:R0:W-:Y:S04]  /*0f60*/  STG.E desc[UR8][R14.64], R11 ;  /* 0x0000000b0e007986 */ /* 0x0011e8000c101908 */
[----:B--2---:R0:W-:Y:S02]  /*0f70*/  STG.E.64 desc[UR8][R8.64], R12 ;  /* 0x0000000c08007986 */ /* 0x0041e4000c101b08 */
.L_x_2:
[----:B------:R-:W-:Y:S05]  /*0f80*/  BSYNC.RECONVERGENT B0 ;  /* 0x0000000000007941 */ /* 0x000fea0003800200 */
.L_x_1:
[----:B------:R-:W0:Y:S02]  /*0f90*/  LDCU.64 UR6, c[0x0][0x388] ;  /* 0x00007100ff0677ac */ /* 0x000e240008000a00 */
[----:B0-----:R-:W-:-:S05]  /*0fa0*/  IADD3 R8, P0, PT, R25, UR6, RZ ;  /* 0x0000000619087c10 */ /* 0x001fca000ff1e0ff */
[----:B------:R-:W-:-:S05]  /*0fb0*/  IMAD.X R9, RZ, RZ, UR7, P0 ;  /* 0x00000007ff097e24 */ /* 0x000fca00080e06ff */
[----:B-1----:R-:W-:Y:S04]  /*0fc0*/  STG.E.U8 desc[UR8][R8.64], R4 ;  /* 0x0000000408007986 */ /* 0x002fe8000c101108 */
[----:B------:R-:W-:Y:S04]  /*0fd0*/  STG.E.U8 desc[UR8][R8.64+0x1], R20 ;  /* 0x0000011408007986 */ /* 0x000fe8000c101108 */
        /* <DEDUP_REMOVED lines=13> */
[----:B------:R-:W-:Y:S01]  /*10b0*/  STG.E.U8 desc[UR8][R8.64+0xf], R6 ;  /* 0x00000f0608007986 */ /* 0x000fe2000c101108 */
[----:B------:R-:W-:Y:S05]  /*10c0*/  EXIT ;  /* 0x000000000000794d */ /* 0x000fea0003800000 */
.L_x_3:
[----:B------:R-:W-:-:S00]  /*10d0*/  BRA `(.L_x_3) ;  /* 0xfffffffc00fc7947 */ /* 0x000fc0000383ffff */
[----:B------:R-:W-:-:S00]  /*10e0*/  NOP ;  /* 0x0000000000007918 */ /* 0x000fc00000000000 */
        /* <DEDUP_REMOVED lines=9> */
.L_x_4:


//--------------------- .nv.shared._Z18aes_encrypt_kernelPhS_PmPi --------------------------
	.section	.nv.shared._Z18aes_encrypt_kernelPhS_PmPi,"aw",@nobits
	.sectionflags	@""
	.align	4
.nv.shared._Z18aes_encrypt_kernelPhS_PmPi:
	.zero		1408


//--------------------- .nv.shared.reserved.0     --------------------------
	.section	.nv.shared.reserved.0,"aw",@nobits
	.weak		__nv_reservedSMEM_offset_0_alias
	.size		__nv_reservedSMEM_offset_0_alias, 0, 64
	.other		__nv_reservedSMEM_offset_0_alias,@"STO_CUDA_RESERVED_SHARED STV_DEFAULT"
__nv_reservedSMEM_offset_0_alias:
	.zero		0
	.zero		64


//--------------------- .nv.constant0._Z18aes_encrypt_kernelPhS_PmPi --------------------------
	.section	.nv.constant0._Z18aes_encrypt_kernelPhS_PmPi,"a",@progbits
	.sectionflags	@""
	.align	4
.nv.constant0._Z18aes_encrypt_kernelPhS_PmPi:
	.zero		928


//--------------------- SYMBOLS --------------------------

	.type		.nv.reservedSmem.offset0,@object
	.size		.nv.reservedSmem.offset0,0x4
	.type		.nv.reservedSmem.cap,@object
	.size		.nv.reservedSmem.cap,0x4
